//
// Generated by NVIDIA NVVM Compiler
//
// Compiler Build ID: CL-36424714
// Cuda compilation tools, release 13.0, V13.0.88
// Based on NVVM 20.0.0
//

.version 9.0
.target sm_100
.address_size 64

	// .globl	_Z10countWordsPciP9WordCount

.visible .entry _Z10countWordsPciP9WordCount(
	.param .u64 .ptr .align 1 _Z10countWordsPciP9WordCount_param_0,
	.param .u32 _Z10countWordsPciP9WordCount_param_1,
	.param .u64 .ptr .align 1 _Z10countWordsPciP9WordCount_param_2
)
{
	.local .align 4 .b8 	__local_depot0[100];
	.reg .b64 	%SP;
	.reg .b64 	%SPL;
	.reg .pred 	%p<23>;
	.reg .b16 	%rs<25>;
	.reg .b32 	%r<50>;
	.reg .b64 	%rd<33>;

	mov.u64 	%SPL, __local_depot0;
	ld.param.u64 	%rd16, [_Z10countWordsPciP9WordCount_param_0];
	ld.param.u32 	%r21, [_Z10countWordsPciP9WordCount_param_1];
	ld.param.u64 	%rd17, [_Z10countWordsPciP9WordCount_param_2];
	cvta.to.global.u64 	%rd1, %rd17;
	cvta.to.global.u64 	%rd2, %rd16;
	add.u64 	%rd3, %SPL, 0;
	mov.u32 	%r22, %ctaid.x;
	mov.u32 	%r1, %ntid.x;
	mov.u32 	%r23, %tid.x;
	mad.lo.s32 	%r49, %r22, %r1, %r23;
	setp.ge.s32 	%p3, %r49, %r21;
	@%p3 bra 	$L__BB0_22;
	add.s64 	%rd4, %rd1, 3;
	mov.u32 	%r24, %nctaid.x;
	mul.lo.s32 	%r3, %r1, %r24;
$L__BB0_2:
	cvt.s64.s32 	%rd19, %r49;
	add.s64 	%rd20, %rd2, %rd19;
	ld.global.u8 	%rs4, [%rd20];
	and.b16  	%rs5, %rs4, 223;
	add.s16 	%rs6, %rs5, -91;
	and.b16  	%rs7, %rs6, 255;
	setp.lt.u16 	%p4, %rs7, 230;
	@%p4 bra 	$L__BB0_21;
	mov.b32 	%r44, 0;
	st.local.u32 	[%rd3], %r44;
	st.local.u32 	[%rd3+4], %r44;
	st.local.u32 	[%rd3+8], %r44;
	st.local.u32 	[%rd3+12], %r44;
	st.local.u32 	[%rd3+16], %r44;
	st.local.u32 	[%rd3+20], %r44;
	st.local.u32 	[%rd3+24], %r44;
	st.local.u32 	[%rd3+28], %r44;
	st.local.u32 	[%rd3+32], %r44;
	st.local.u32 	[%rd3+36], %r44;
	st.local.u32 	[%rd3+40], %r44;
	st.local.u32 	[%rd3+44], %r44;
	st.local.u32 	[%rd3+48], %r44;
	st.local.u32 	[%rd3+52], %r44;
	st.local.u32 	[%rd3+56], %r44;
	st.local.u32 	[%rd3+60], %r44;
	st.local.u32 	[%rd3+64], %r44;
	st.local.u32 	[%rd3+68], %r44;
	st.local.u32 	[%rd3+72], %r44;
	st.local.u32 	[%rd3+76], %r44;
	st.local.u32 	[%rd3+80], %r44;
	st.local.u32 	[%rd3+84], %r44;
	st.local.u32 	[%rd3+88], %r44;
	st.local.u32 	[%rd3+92], %r44;
	st.local.u32 	[%rd3+96], %r44;
$L__BB0_4:
	setp.ge.s32 	%p6, %r49, %r21;
	cvt.s64.s32 	%rd21, %r49;
	add.s64 	%rd5, %rd2, %rd21;
	mov.pred 	%p22, 0;
	@%p6 bra 	$L__BB0_6;
	ld.global.u8 	%rs8, [%rd5];
	and.b16  	%rs9, %rs8, 223;
	add.s16 	%rs10, %rs9, -65;
	and.b16  	%rs11, %rs10, 255;
	setp.lt.u16 	%p22, %rs11, 26;
$L__BB0_6:
	setp.gt.u32 	%p7, %r44, 98;
	not.pred 	%p8, %p22;
	or.pred  	%p9, %p8, %p7;
	@%p9 bra 	$L__BB0_8;
	add.s32 	%r49, %r49, 1;
	ld.global.u8 	%rs19, [%rd5];
	add.s16 	%rs20, %rs19, -65;
	and.b16  	%rs21, %rs20, 255;
	setp.lt.u16 	%p20, %rs21, 26;
	add.s16 	%rs22, %rs19, 32;
	selp.b16 	%rs23, %rs22, %rs19, %p20;
	add.s32 	%r8, %r44, 1;
	cvt.u64.u32 	%rd28, %r44;
	add.s64 	%rd29, %rd3, %rd28;
	st.local.u8 	[%rd29], %rs23;
	mov.u32 	%r44, %r8;
	bra.uni 	$L__BB0_4;
$L__BB0_8:
	setp.eq.s32 	%p10, %r44, 0;
	@%p10 bra 	$L__BB0_21;
	ld.local.u8 	%rs24, [%rd3];
	setp.eq.s16 	%p11, %rs24, 0;
	mov.b64 	%rd30, 0;
	@%p11 bra 	$L__BB0_13;
	mov.b32 	%r45, 0;
	mov.u32 	%r46, %r45;
$L__BB0_11:
	add.s16 	%rs12, %rs24, -65;
	and.b16  	%rs13, %rs12, 255;
	setp.lt.u16 	%p12, %rs13, 26;
	add.s16 	%rs14, %rs24, 32;
	selp.b16 	%rs15, %rs14, %rs24, %p12;
	cvt.u32.u16 	%r27, %rs15;
	cvt.s32.s8 	%r28, %r27;
	mad.lo.s32 	%r46, %r46, 31, %r28;
	add.s32 	%r12, %r45, 1;
	cvt.u64.u32 	%rd23, %r45;
	add.s64 	%rd24, %rd3, %rd23;
	ld.local.u8 	%rs24, [%rd24+1];
	setp.ne.s16 	%p13, %rs24, 0;
	mov.u32 	%r45, %r12;
	@%p13 bra 	$L__BB0_11;
	mul.hi.u32 	%r29, %r46, 1801439851;
	shr.u32 	%r30, %r29, 22;
	mul.lo.s32 	%r31, %r30, 10000000;
	sub.s32 	%r32, %r46, %r31;
	cvt.u64.u32 	%rd30, %r32;
$L__BB0_13:
	mad.lo.s64 	%rd25, %rd30, 104, %rd1;
	add.s64 	%rd8, %rd25, 100;
	atom.global.add.u32 	%r33, [%rd25+100], 1;
	ld.global.u32 	%r34, [%rd25+100];
	setp.ne.s32 	%p14, %r34, 1;
	@%p14 bra 	$L__BB0_21;
	and.b32  	%r13, %r44, 3;
	setp.lt.u32 	%p15, %r44, 4;
	mov.b32 	%r48, 0;
	@%p15 bra 	$L__BB0_17;
	and.b32  	%r48, %r44, 2147483644;
	and.b32  	%r36, %r44, -4;
	neg.s32 	%r47, %r36;
	mad.lo.s64 	%rd31, %rd30, 104, %rd4;
	mov.u64 	%rd32, %rd3;
$L__BB0_16:
	ld.local.u32 	%r37, [%rd32];
	bfe.u32 	%r38, %r37, 0, 8;
	bfe.u32 	%r39, %r37, 8, 8;
	bfe.u32 	%r40, %r37, 16, 8;
	bfe.u32 	%r41, %r37, 24, 8;
	st.global.u8 	[%rd31+-3], %r38;
	st.global.u8 	[%rd31+-2], %r39;
	st.global.u8 	[%rd31+-1], %r40;
	st.global.u8 	[%rd31], %r41;
	add.s32 	%r47, %r47, 4;
	add.s64 	%rd32, %rd32, 4;
	add.s64 	%rd31, %rd31, 4;
	setp.ne.s32 	%p16, %r47, 0;
	@%p16 bra 	$L__BB0_16;
$L__BB0_17:
	setp.eq.s32 	%p17, %r13, 0;
	@%p17 bra 	$L__BB0_21;
	cvt.u64.u32 	%rd26, %r48;
	add.s64 	%rd14, %rd3, %rd26;
	ld.local.u8 	%rs16, [%rd14];
	add.s64 	%rd27, %rd8, %rd26;
	add.s64 	%rd15, %rd27, -100;
	st.global.u8 	[%rd27+-100], %rs16;
	setp.eq.s32 	%p18, %r13, 1;
	@%p18 bra 	$L__BB0_21;
	ld.local.u8 	%rs17, [%rd14+1];
	st.global.u8 	[%rd15+1], %rs17;
	setp.eq.s32 	%p19, %r13, 2;
	@%p19 bra 	$L__BB0_21;
	ld.local.u8 	%rs18, [%rd14+2];
	st.global.u8 	[%rd15+2], %rs18;
$L__BB0_21:
	add.s32 	%r49, %r49, %r3;
	setp.lt.s32 	%p21, %r49, %r21;
	@%p21 bra 	$L__BB0_2;
$L__BB0_22:
	ret;

}


// ===== COMPILED SASS (sm_100) =====

	.target	sm_100

	.elftype	@"ET_EXEC"


//--------------------- .note.nv.tkinfo           --------------------------
	.section	.note.nv.tkinfo,"",@"SHT_NOTE"
	.sectionflags	@"SHF_NOTE_NV_TKINFO"
	.tkinfo
        /*0018*/ 	.word	0x00000002
        /*0030*/ 	.string	""
        /*0030*/ 	.string	"ptxas"
        /*0030*/ 	.string	"Cuda compilation tools, release 13.0, V13.0.88"
        /*0030*/ 	.string	"Build cuda_13.0.r13.0/compiler.36424714_0"
        /*0030*/ 	.string	"-arch sm_100 -m 64 "



//--------------------- .note.nv.cuinfo           --------------------------
	.section	.note.nv.cuinfo,"",@"SHT_NOTE"
	.sectionflags	@"SHF_NOTE_NV_CUINFO"
        /*0018*/ 	.short	0x0002
        /*001a*/ 	.short	0x0064
        /*001c*/ 	.short	0x0082
	.zero		2


//--------------------- .nv.info                  --------------------------
	.section	.nv.info,"",@"SHT_CUDA_INFO"
	.align	4


	//----- nvinfo : EIATTR_REGCOUNT
	.align		4
        /*0000*/ 	.byte	0x04, 0x2f
        /*0002*/ 	.short	(.L_1 - .L_0)
	.align		4
.L_0:
        /*0004*/ 	.word	index@(_Z10countWordsPciP9WordCount)
        /*0008*/ 	.word	0x00000020


	//----- nvinfo : EIATTR_FRAME_SIZE
	.align		4
.L_1:
        /*000c*/ 	.byte	0x04, 0x11
        /*000e*/ 	.short	(.L_3 - .L_2)
	.align		4
.L_2:
        /*0010*/ 	.word	index@(_Z10countWordsPciP9WordCount)
        /*0014*/ 	.word	0x00000068


	//----- nvinfo : EIATTR_MIN_STACK_SIZE
	.align		4
.L_3:
        /*0018*/ 	.byte	0x04, 0x12
        /*001a*/ 	.short	(.L_5 - .L_4)
	.align		4
.L_4:
        /*001c*/ 	.word	index@(_Z10countWordsPciP9WordCount)
        /*0020*/ 	.word	0x00000068
.L_5:


//--------------------- .nv.compat                --------------------------
	.section	.nv.compat,"",@"SHT_CUDA_COMPAT_INFO"
	.align	4
        /*0000*/ 	.byte	0x02, 0x09, 0x00, 0x00, 0x02, 0x02, 0x01, 0x00, 0x02, 0x05, 0x05, 0x00, 0x03, 0x07, 0x01, 0x01
        /*0010*/ 	.byte	0x02, 0x03, 0x00, 0x00, 0x02, 0x06, 0x01, 0x00, 0x04, 0x0b, 0x08, 0x00, 0x09, 0x00, 0x00, 0x00
        /*0020*/ 	.byte	0x00, 0x00, 0x00, 0x00


//--------------------- .nv.info._Z10countWordsPciP9WordCount --------------------------
	.section	.nv.info._Z10countWordsPciP9WordCount,"",@"SHT_CUDA_INFO"
	.sectionflags	@""
	.align	4


	//----- nvinfo : EIATTR_CUDA_API_VERSION
	.align		4
        /*0000*/ 	.byte	0x04, 0x37
        /*0002*/ 	.short	(.L_7 - .L_6)
.L_6:
        /*0004*/ 	.word	0x00000082


	//----- nvinfo : EIATTR_KPARAM_INFO
	.align		4
.L_7:
        /*0008*/ 	.byte	0x04, 0x17
        /*000a*/ 	.short	(.L_9 - .L_8)
.L_8:
        /*000c*/ 	.word	0x00000000
        /*0010*/ 	.short	0x0002
        /*0012*/ 	.short	0x0010
        /*0014*/ 	.byte	0x00, 0xf5, 0x21, 0x00


	//----- nvinfo : EIATTR_KPARAM_INFO
	.align		4
.L_9:
        /*0018*/ 	.byte	0x04, 0x17
        /*001a*/ 	.short	(.L_11 - .L_10)
.L_10:
        /*001c*/ 	.word	0x00000000
        /*0020*/ 	.short	0x0001
        /*0022*/ 	.short	0x0008
        /*0024*/ 	.byte	0x00, 0xf0, 0x11, 0x00


	//----- nvinfo : EIATTR_KPARAM_INFO
	.align		4
.L_11:
        /*0028*/ 	.byte	0x04, 0x17
        /*002a*/ 	.short	(.L_13 - .L_12)
.L_12:
        /*002c*/ 	.word	0x00000000
        /*0030*/ 	.short	0x0000
        /*0032*/ 	.short	0x0000
        /*0034*/ 	.byte	0x00, 0xf5, 0x21, 0x00


	//----- nvinfo : EIATTR_SPARSE_MMA_MASK
	.align		4
.L_13:
        /*0038*/ 	.byte	0x03, 0x50
        /*003a*/ 	.short	0x0000


	//----- nvinfo : EIATTR_MAXREG_COUNT
	.align		4
        /*003c*/ 	.byte	0x03, 0x1b
        /*003e*/ 	.short	0x00ff


	//----- nvinfo : EIATTR_MERCURY_ISA_VERSION
	.align		4
        /*0040*/ 	.byte	0x03, 0x5f
        /*0042*/ 	.short	0x0101


	//----- nvinfo : EIATTR_VRC_CTA_INIT_COUNT
	.align		4
        /*0044*/ 	.byte	0x02, 0x4a
	.zero		1
	.zero		1


	//----- nvinfo : EIATTR_EXIT_INSTR_OFFSETS
	.align		4
        /*0048*/ 	.byte	0x04, 0x1c
        /*004a*/ 	.short	(.L_15 - .L_14)


	//   ....[0]....
.L_14:
        /*004c*/ 	.word	0x00000080


	//   ....[1]....
        /*0050*/ 	.word	0x00000f30


	//----- nvinfo : EIATTR_CRS_STACK_SIZE
	.align		4
.L_15:
        /*0054*/ 	.byte	0x04, 0x1e
        /*0056*/ 	.short	(.L_17 - .L_16)
.L_16:
        /*0058*/ 	.word	0x00000000


	//----- nvinfo : EIATTR_CBANK_PARAM_SIZE
	.align		4
.L_17:
        /*005c*/ 	.byte	0x03, 0x19
        /*005e*/ 	.short	0x0018


	//----- nvinfo : EIATTR_PARAM_CBANK
	.align		4
        /*0060*/ 	.byte	0x04, 0x0a
        /*0062*/ 	.short	(.L_19 - .L_18)
	.align		4
.L_18:
        /*0064*/ 	.word	index@(.nv.constant0._Z10countWordsPciP9WordCount)
        /*0068*/ 	.short	0x0380
        /*006a*/ 	.short	0x0018


	//----- nvinfo : EIATTR_SW_WAR
	.align		4
.L_19:
        /*006c*/ 	.byte	0x04, 0x36
        /*006e*/ 	.short	(.L_21 - .L_20)
.L_20:
        /*0070*/ 	.word	0x00000008
.L_21:


//--------------------- .nv.callgraph             --------------------------
	.section	.nv.callgraph,"",@"SHT_CUDA_CALLGRAPH"
	.align	4
	.sectionentsize	8
	.align		4
        /*0000*/ 	.word	0x00000000
	.align		4
        /*0004*/ 	.word	0xffffffff
	.align		4
        /*0008*/ 	.word	0x00000000
	.align		4
        /*000c*/ 	.word	0xfffffffe
	.align		4
        /*0010*/ 	.word	0x00000000
	.align		4
        /*0014*/ 	.word	0xfffffffd
	.align		4
        /*0018*/ 	.word	0x00000000
	.align		4
        /*001c*/ 	.word	0xfffffffc


//--------------------- .text._Z10countWordsPciP9WordCount --------------------------
	.section	.text._Z10countWordsPciP9WordCount,"ax",@progbits
	.align	128
        .global         _Z10countWordsPciP9WordCount
        .type           _Z10countWordsPciP9WordCount,@function
        .size           _Z10countWordsPciP9WordCount,(.L_x_19 - _Z10countWordsPciP9WordCount)
        .other          _Z10countWordsPciP9WordCount,@"STO_CUDA_ENTRY STV_DEFAULT"
_Z10countWordsPciP9WordCount:
.text._Z10countWordsPciP9WordCount:
[----:B------:R-:W0:Y:S01]  /*0000*/  LDC R1, c[0x0][0x37c] ;  /* 0x0000df00ff017b82 */ /* 0x000e220000000800 */
[----:B------:R-:W1:Y:S07]  /*0010*/  S2R R4, SR_TID.X ;  /* 0x0000000000047919 */ /* 0x000e6e0000002100 */
[----:B------:R-:W1:Y:S01]  /*0020*/  S2UR UR4, SR_CTAID.X ;  /* 0x00000000000479c3 */ /* 0x000e620000002500 */
[----:B------:R-:W2:Y:S01]  /*0030*/  LDCU UR5, c[0x0][0x388] ;  /* 0x00007100ff0577ac */ /* 0x000ea20008000800 */
[----:B0-----:R-:W-:-:S06]  /*0040*/  VIADD R1, R1, 0xffffff98 ;  /* 0xffffff9801017836 */ /* 0x001fcc0000000000 */
[----:B------:R-:W1:Y:S02]  /*0050*/  LDC R5, c[0x0][0x360] ;  /* 0x0000d800ff057b82 */ /* 0x000e640000000800 */
[----:B-1----:R-:W-:-:S05]  /*0060*/  IMAD R4, R5, UR4, R4 ;  /* 0x0000000405047c24 */ /* 0x002fca000f8e0204 */
[----:B--2---:R-:W-:-:S13]  /*0070*/  ISETP.GE.AND P0, PT, R4, UR5, PT ;  /* 0x0000000504007c0c */ /* 0x004fda000bf06270 */
[----:B------:R-:W-:Y:S05]  /*0080*/  @P0 EXIT ;  /* 0x000000000000094d */ /* 0x000fea0003800000 */
[----:B------:R-:W0:Y:S01]  /*0090*/  LDCU.64 UR4, c[0x0][0x390] ;  /* 0x00007200ff0477ac */ /* 0x000e220008000a00 */
[----:B------:R-:W1:Y:S01]  /*00a0*/  LDCU UR6, c[0x0][0x370] ;  /* 0x00006e00ff0677ac */ /* 0x000e620008000800 */
[----:B------:R-:W2:Y:S01]  /*00b0*/  LDCU.64 UR8, c[0x0][0x358] ;  /* 0x00006b00ff0877ac */ /* 0x000ea20008000a00 */
[----:B------:R-:W3:Y:S01]  /*00c0*/  LDCU UR10, c[0x0][0x388] ;  /* 0x00007100ff0a77ac */ /* 0x000ee20008000800 */
[----:B------:R-:W4:Y:S01]  /*00d0*/  LDCU.64 UR12, c[0x0][0x380] ;  /* 0x00007000ff0c77ac */ /* 0x000f220008000a00 */
[----:B0-----:R-:W-:Y:S01]  /*00e0*/  UIADD3 UR4, UP0, UPT, UR4, 0x3, URZ ;  /* 0x0000000304047890 */ /* 0x001fe2000ff1e0ff */
[----:B-1----:R-:W-:-:S03]  /*00f0*/  IMAD R5, R5, UR6, RZ ;  /* 0x0000000605057c24 */ /* 0x002fc6000f8e02ff */
[----:B--234-:R-:W-:-:S12]  /*0100*/  UIADD3.X UR5, UPT, UPT, URZ, UR5, URZ, UP0, !UPT ;  /* 0x00000005ff057290 */ /* 0x01cfd800087fe4ff */
.L_x_17:
[----:B0-----:R-:W0:Y:S02]  /*0110*/  LDCU.64 UR6, c[0x0][0x380] ;  /* 0x00007000ff0677ac */ /* 0x001e240008000a00 */
[----:B0-----:R-:W-:-:S04]  /*0120*/  IADD3 R2, P0, PT, R4, UR6, RZ ;  /* 0x0000000604027c10 */ /* 0x001fc8000ff1e0ff */
[----:B--2-4-:R-:W-:-:S05]  /*0130*/  LEA.HI.X.SX32 R3, R4, UR7, 0x1, P0 ;  /* 0x0000000704037c11 */ /* 0x014fca00080f0eff */
[----:B------:R-:W2:Y:S01]  /*0140*/  LDG.E.U8 R2, desc[UR8][R2.64] ;  /* 0x0000000802027981 */ /* 0x000ea2000c1e1100 */
[----:B------:R-:W-:Y:S01]  /*0150*/  BSSY.RECONVERGENT B0, `(.L_x_0) ;  /* 0x00000d9000007945 */ /* 0x000fe20003800200 */
[----:B--2---:R-:W-:-:S05]  /*0160*/  LOP3.LUT R0, R2, 0xdf, RZ, 0xc0, !PT ;  /* 0x000000df02007812 */ /* 0x004fca00078ec0ff */
[----:B------:R-:W-:-:S05]  /*0170*/  VIADD R0, R0, 0xffffffa5 ;  /* 0xffffffa500007836 */ /* 0x000fca0000000000 */
[----:B------:R-:W-:-:S04]  /*0180*/  LOP3.LUT R0, R0, 0xff, RZ, 0xc0, !PT ;  /* 0x000000ff00007812 */ /* 0x000fc800078ec0ff */
[----:B------:R-:W-:-:S13]  /*0190*/  ISETP.GE.U32.AND P0, PT, R0, 0xe6, PT ;  /* 0x000000e60000780c */ /* 0x000fda0003f06070 */
[----:B-1----:R-:W-:Y:S05]  /*01a0*/  @!P0 BRA `(.L_x_1) ;  /* 0x0000000c004c8947 */ /* 0x002fea0003800000 */
[----:B------:R0:W-:Y:S01]  /*01b0*/  STL.64 [R1], RZ ;  /* 0x000000ff01007387 */ /* 0x0001e20000100a00 */
[----:B------:R-:W-:Y:S01]  /*01c0*/  BSSY.RECONVERGENT B1, `(.L_x_2) ;  /* 0x0000023000017945 */ /* 0x000fe20003800200 */
[----:B------:R-:W-:Y:S02]  /*01d0*/  IMAD.MOV.U32 R0, RZ, RZ, RZ ;  /* 0x000000ffff007224 */ /* 0x000fe400078e00ff */
[----:B------:R0:W-:Y:S04]  /*01e0*/  STL.64 [R1+0x8], RZ ;  /* 0x000008ff01007387 */ /* 0x0001e80000100a00 */
        /* <DEDUP_REMOVED lines=10> */
[----:B------:R0:W-:Y:S02]  /*0290*/  STL [R1+0x60], RZ ;  /* 0x000060ff01007387 */ /* 0x0001e40000100800 */
.L_x_3:
[C---:B------:R-:W-:Y:S02]  /*02a0*/  ISETP.GE.AND P0, PT, R4.reuse, UR10, PT ;  /* 0x0000000a04007c0c */ /* 0x040fe4000bf06270 */
[----:B------:R-:W-:-:S04]  /*02b0*/  IADD3 R2, P1, PT, R4, UR12, RZ ;  /* 0x0000000c04027c10 */ /* 0x000fc8000ff3e0ff */
[----:B------:R-:W-:-:S07]  /*02c0*/  LEA.HI.X.SX32 R3, R4, UR13, 0x1, P1 ;  /* 0x0000000d04037c11 */ /* 0x000fce00088f0eff */
[----:B------:R-:W2:Y:S02]  /*02d0*/  @!P0 LDG.E.U8 R6, desc[UR8][R2.64] ;  /* 0x0000000802068981 */ /* 0x000ea4000c1e1100 */
[----:B--2---:R-:W-:-:S05]  /*02e0*/  @!P0 LOP3.LUT R6, R6, 0xdf, RZ, 0xc0, !PT ;  /* 0x000000df06068812 */ /* 0x004fca00078ec0ff */
[----:B------:R-:W-:-:S05]  /*02f0*/  @!P0 VIADD R6, R6, 0xffffffbf ;  /* 0xffffffbf06068836 */ /* 0x000fca0000000000 */
[----:B------:R-:W-:-:S04]  /*0300*/  @!P0 LOP3.LUT R6, R6, 0xff, RZ, 0xc0, !PT ;  /* 0x000000ff06068812 */ /* 0x000fc800078ec0ff */
[----:B------:R-:W-:-:S04]  /*0310*/  ISETP.LT.U32.AND P0, PT, R6, 0x1a, !P0 ;  /* 0x0000001a0600780c */ /* 0x000fc80004701070 */
[----:B------:R-:W-:-:S13]  /*0320*/  ISETP.GT.U32.OR P0, PT, R0, 0x62, !P0 ;  /* 0x000000620000780c */ /* 0x000fda0004704470 */
[----:B-1----:R-:W2:Y:S01]  /*0330*/  @!P0 LDG.E.U8 R9, desc[UR8][R2.64] ;  /* 0x0000000802098981 */ /* 0x002ea2000c1e1100 */
[----:B------:R-:W-:Y:S02]  /*0340*/  @!P0 IMAD.IADD R8, R1, 0x1, R0 ;  /* 0x0000000101088824 */ /* 0x000fe400078e0200 */
[----:B------:R-:W-:Y:S02]  /*0350*/  @!P0 VIADD R7, R0, 0x1 ;  /* 0x0000000100078836 */ /* 0x000fe40000000000 */
[----:B------:R-:W-:Y:S02]  /*0360*/  @!P0 VIADD R4, R4, 0x1 ;  /* 0x0000000104048836 */ /* 0x000fe40000000000 */
[----:B--2---:R-:W-:-:S05]  /*0370*/  @!P0 VIADD R6, R9, 0xffffffbf ;  /* 0xffffffbf09068836 */ /* 0x004fca0000000000 */
[----:B------:R-:W-:-:S04]  /*0380*/  @!P0 LOP3.LUT R6, R6, 0xff, RZ, 0xc0, !PT ;  /* 0x000000ff06068812 */ /* 0x000fc800078ec0ff */
[----:B------:R-:W-:Y:S01]  /*0390*/  ISETP.GE.U32.OR P1, PT, R6, 0x1a, P0 ;  /* 0x0000001a0600780c */ /* 0x000fe20000726470 */
[----:B------:R-:W-:Y:S02]  /*03a0*/  IMAD.MOV.U32 R6, RZ, RZ, R0 ;  /* 0x000000ffff067224 */ /* 0x000fe400078e0000 */
[----:B------:R-:W-:-:S10]  /*03b0*/  @!P0 IMAD.MOV.U32 R0, RZ, RZ, R7 ;  /* 0x000000ffff008224 */ /* 0x000fd400078e0007 */
[----:B------:R-:W-:-:S05]  /*03c0*/  @!P1 VIADD R9, R9, 0x20 ;  /* 0x0000002009099836 */ /* 0x000fca0000000000 */
[----:B------:R1:W-:Y:S01]  /*03d0*/  @!P0 STL.U8 [R8], R9 ;  /* 0x0000000908008387 */ /* 0x0003e20000100000 */
[----:B------:R-:W-:Y:S05]  /*03e0*/  @!P0 BRA `(.L_x_3) ;  /* 0xfffffffc00ac8947 */ /* 0x000fea000383ffff */
[----:B------:R-:W-:Y:S05]  /*03f0*/  BSYNC.RECONVERGENT B1 ;  /* 0x0000000000017941 */ /* 0x000fea0003800200 */
.L_x_2:
[----:B------:R-:W-:-:S13]  /*0400*/  ISETP.NE.AND P0, PT, R6, RZ, PT ;  /* 0x000000ff0600720c */ /* 0x000fda0003f05270 */
[----:B------:R-:W-:Y:S05]  /*0410*/  @!P0 BRA `(.L_x_1) ;  /* 0x0000000800b08947 */ /* 0x000fea0003800000 */
[----:B------:R-:W2:Y:S01]  /*0420*/  LDL.U8 R0, [R1] ;  /* 0x0000000001007983 */ /* 0x000ea20000100000 */
[----:B------:R-:W-:Y:S01]  /*0430*/  BSSY.RECONVERGENT B1, `(.L_x_4) ;  /* 0x000001a000017945 */ /* 0x000fe20003800200 */
[----:B------:R-:W-:Y:S02]  /*0440*/  CS2R R2, SRZ ;  /* 0x0000000000027805 */ /* 0x000fe4000001ff00 */
[----:B--2---:R-:W-:-:S13]  /*0450*/  ISETP.NE.AND P0, PT, R0, RZ, PT ;  /* 0x000000ff0000720c */ /* 0x004fda0003f05270 */
[----:B------:R-:W-:Y:S05]  /*0460*/  @!P0 BRA `(.L_x_5) ;  /* 0x0000000000588947 */ /* 0x000fea0003800000 */
[----:B------:R-:W-:Y:S01]  /*0470*/  BSSY.RECONVERGENT B2, `(.L_x_6) ;  /* 0x0000011000027945 */ /* 0x000fe20003800200 */
[----:B------:R-:W-:Y:S01]  /*0480*/  PRMT R2, R0, 0x7610, R2 ;  /* 0x0000761000027816 */ /* 0x000fe20000000002 */
[----:B------:R-:W-:Y:S02]  /*0490*/  IMAD.MOV.U32 R0, RZ, RZ, RZ ;  /* 0x000000ffff007224 */ /* 0x000fe400078e00ff */
[----:B------:R-:W-:-:S07]  /*04a0*/  IMAD.MOV.U32 R3, RZ, RZ, RZ ;  /* 0x000000ffff037224 */ /* 0x000fce00078e00ff */
.L_x_7:
[----:B-1----:R-:W-:Y:S01]  /*04b0*/  IMAD.IADD R9, R1, 0x1, R0 ;  /* 0x0000000101097824 */ /* 0x002fe200078e0200 */
[----:B------:R-:W-:-:S04]  /*04c0*/  PRMT R8, R2, 0x7610, R8 ;  /* 0x0000761002087816 */ /* 0x000fc80000000008 */
[----:B------:R-:W2:Y:S01]  /*04d0*/  LDL.U8 R2, [R9+0x1] ;  /* 0x0000010009027983 */ /* 0x000ea20000100000 */
[----:B------:R-:W-:Y:S02]  /*04e0*/  VIADD R7, R8, 0xffffffbf ;  /* 0xffffffbf08077836 */ /* 0x000fe40000000000 */
[----:B------:R-:W-:-:S03]  /*04f0*/  VIADD R0, R0, 0x1 ;  /* 0x0000000100007836 */ /* 0x000fc60000000000 */
[----:B------:R-:W-:-:S04]  /*0500*/  LOP3.LUT R7, R7, 0xff, RZ, 0xc0, !PT ;  /* 0x000000ff07077812 */ /* 0x000fc800078ec0ff */
[----:B------:R-:W-:-:S13]  /*0510*/  ISETP.GE.U32.AND P0, PT, R7, 0x1a, PT ;  /* 0x0000001a0700780c */ /* 0x000fda0003f06070 */
[----:B------:R-:W-:-:S05]  /*0520*/  @!P0 VIADD R8, R8, 0x20 ;  /* 0x0000002008088836 */ /* 0x000fca0000000000 */
[----:B------:R-:W-:-:S04]  /*0530*/  LOP3.LUT R7, R8, 0xffff, RZ, 0xc0, !PT ;  /* 0x0000ffff08077812 */ /* 0x000fc800078ec0ff */
[----:B------:R-:W-:-:S05]  /*0540*/  PRMT R8, R7, 0x8880, RZ ;  /* 0x0000888007087816 */ /* 0x000fca00000000ff */
[----:B------:R-:W-:Y:S01]  /*0550*/  IMAD R3, R3, 0x1f, R8 ;  /* 0x0000001f03037824 */ /* 0x000fe200078e0208 */
[----:B--2---:R-:W-:-:S13]  /*0560*/  ISETP.NE.AND P0, PT, R2, RZ, PT ;  /* 0x000000ff0200720c */ /* 0x004fda0003f05270 */
[----:B------:R-:W-:Y:S05]  /*0570*/  @P0 BRA `(.L_x_7) ;  /* 0xfffffffc00cc0947 */ /* 0x000fea000383ffff */
[----:B------:R-:W-:Y:S05]  /*0580*/  BSYNC.RECONVERGENT B2 ;  /* 0x0000000000027941 */ /* 0x000fea0003800200 */
.L_x_6:
[----:B------:R-:W-:-:S05]  /*0590*/  IMAD.HI.U32 R0, R3, 0x6b5fca6b, RZ ;  /* 0x6b5fca6b03007827 */ /* 0x000fca00078e00ff */
[----:B------:R-:W-:-:S05]  /*05a0*/  SHF.R.U32.HI R0, RZ, 0x16, R0 ;  /* 0x00000016ff007819 */ /* 0x000fca0000011600 */
[----:B------:R-:W-:Y:S02]  /*05b0*/  IMAD R2, R0, -0x989680, R3 ;  /* 0xff67698000027824 */ /* 0x000fe400078e0203 */
[----:B------:R-:W-:-:S07]  /*05c0*/  IMAD.MOV.U32 R3, RZ, RZ, RZ ;  /* 0x000000ffff037224 */ /* 0x000fce00078e00ff */
.L_x_5:
[----:B------:R-:W-:Y:S05]  /*05d0*/  BSYNC.RECONVERGENT B1 ;  /* 0x0000000000017941 */ /* 0x000fea0003800200 */
.L_x_4:
[----:B-1----:R-:W1:Y:S01]  /*05e0*/  LDC.64 R8, c[0x0][0x390] ;  /* 0x0000e400ff087b82 */ /* 0x002e620000000a00 */
[----:B------:R-:W-:Y:S02]  /*05f0*/  IMAD R7, R3, 0x68, RZ ;  /* 0x0000006803077824 */ /* 0x000fe400078e02ff */
[----:B------:R-:W-:Y:S02]  /*0600*/  IMAD.MOV.U32 R13, RZ, RZ, 0x1 ;  /* 0x00000001ff0d7424 */ /* 0x000fe400078e00ff */
[----:B-1----:R-:W-:-:S04]  /*0610*/  IMAD.WIDE.U32 R8, R2, 0x68, R8 ;  /* 0x0000006802087825 */ /* 0x002fc800078e0008 */
[----:B------:R-:W-:Y:S02]  /*0620*/  IMAD.IADD R11, R9, 0x1, R7 ;  /* 0x00000001090b7824 */ /* 0x000fe400078e0207 */
[----:B------:R-:W-:-:S05]  /*0630*/  IMAD.MOV.U32 R10, RZ, RZ, R8 ;  /* 0x000000ffff0a7224 */ /* 0x000fca00078e0008 */
[----:B------:R2:W-:Y:S04]  /*0640*/  REDG.E.ADD.STRONG.GPU desc[UR8][R10.64+0x64], R13 ;  /* 0x0000640d0a00798e */ /* 0x0005e8000c12e108 */
[----:B------:R-:W3:Y:S02]  /*0650*/  LDG.E R0, desc[UR8][R10.64+0x64] ;  /* 0x000064080a007981 */ /* 0x000ee4000c1e1900 */
[----:B---3--:R-:W-:-:S13]  /*0660*/  ISETP.NE.AND P0, PT, R0, 0x1, PT ;  /* 0x000000010000780c */ /* 0x008fda0003f05270 */
[----:B--2---:R-:W-:Y:S05]  /*0670*/  @P0 BRA `(.L_x_1) ;  /* 0x0000000800180947 */ /* 0x004fea0003800000 */
[C---:B------:R-:W-:Y:S01]  /*0680*/  ISETP.GE.U32.AND P0, PT, R6.reuse, 0x4, PT ;  /* 0x000000040600780c */ /* 0x040fe20003f06070 */
[----:B------:R-:W-:Y:S01]  /*0690*/  BSSY.RECONVERGENT B2, `(.L_x_8) ;  /* 0x0000076000027945 */ /* 0x000fe20003800200 */
[----:B------:R-:W-:Y:S01]  /*06a0*/  LOP3.LUT R14, R6, 0x3, RZ, 0xc0, !PT ;  /* 0x00000003060e7812 */ /* 0x000fe200078ec0ff */
[----:B------:R-:W-:-:S10]  /*06b0*/  IMAD.MOV.U32 R0, RZ, RZ, RZ ;  /* 0x000000ffff007224 */ /* 0x000fd400078e00ff */
[----:B------:R-:W-:Y:S05]  /*06c0*/  @!P0 BRA `(.L_x_9) ;  /* 0x0000000400c88947 */ /* 0x000fea0003800000 */
[C---:B------:R-:W-:Y:S01]  /*06d0*/  LOP3.LUT R3, R6.reuse, 0xfffffffc, RZ, 0xc0, !PT ;  /* 0xfffffffc06037812 */ /* 0x040fe200078ec0ff */
[----:B------:R-:W-:Y:S01]  /*06e0*/  IMAD.U32 R12, RZ, RZ, UR4 ;  /* 0x00000004ff0c7e24 */ /* 0x000fe2000f8e00ff */
[----:B------:R-:W-:Y:S01]  /*06f0*/  BSSY.RELIABLE B1, `(.L_x_10) ;  /* 0x000005e000017945 */ /* 0x000fe20003800100 */
[----:B------:R-:W-:Y:S01]  /*0700*/  IMAD.U32 R13, RZ, RZ, UR5 ;  /* 0x00000005ff0d7e24 */ /* 0x000fe2000f8e00ff */
[----:B------:R-:W-:Y:S01]  /*0710*/  LOP3.LUT R0, R6, 0x7ffffffc, RZ, 0xc0, !PT ;  /* 0x7ffffffc06007812 */ /* 0x000fe200078ec0ff */
[----:B------:R-:W-:Y:S02]  /*0720*/  IMAD.MOV R3, RZ, RZ, -R3 ;  /* 0x000000ffff037224 */ /* 0x000fe400078e0a03 */
[----:B------:R-:W-:-:S03]  /*0730*/  IMAD.WIDE.U32 R12, R2, 0x68, R12 ;  /* 0x00000068020c7825 */ /* 0x000fc600078e000c */
[----:B------:R-:W-:Y:S01]  /*0740*/  ISETP.GE.AND P0, PT, R3, RZ, PT ;  /* 0x000000ff0300720c */ /* 0x000fe20003f06270 */
[----:B------:R-:W-:Y:S02]  /*0750*/  IMAD.IADD R7, R7, 0x1, R13 ;  /* 0x0000000107077824 */ /* 0x000fe400078e020d */
[----:B------:R-:W-:Y:S02]  /*0760*/  IMAD.MOV.U32 R2, RZ, RZ, R1 ;  /* 0x000000ffff027224 */ /* 0x000fe400078e0001 */
[----:B------:R-:W-:-:S08]  /*0770*/  IMAD.MOV.U32 R6, RZ, RZ, R12 ;  /* 0x000000ffff067224 */ /* 0x000fd000078e000c */
[----:B------:R-:W-:Y:S05]  /*0780*/  @P0 BRA `(.L_x_11) ;  /* 0x0000000400500947 */ /* 0x000fea0003800000 */
[----:B------:R-:W-:Y:S01]  /*0790*/  IMAD.MOV R12, RZ, RZ, -R3 ;  /* 0x000000ffff0c7224 */ /* 0x000fe200078e0a03 */
[----:B------:R-:W-:Y:S01]  /*07a0*/  BSSY.RECONVERGENT B3, `(.L_x_12) ;  /* 0x0000031000037945 */ /* 0x000fe20003800200 */
[----:B------:R-:W-:-:S03]  /*07b0*/  PLOP3.LUT P0, PT, PT, PT, PT, 0x80, 0x8 ;  /* 0x000000000008781c */ /* 0x000fc60003f0f070 */
[----:B------:R-:W-:-:S13]  /*07c0*/  ISETP.GT.AND P1, PT, R12, 0xc, PT ;  /* 0x0000000c0c00780c */ /* 0x000fda0003f24270 */
[----:B------:R-:W-:Y:S05]  /*07d0*/  @!P1 BRA `(.L_x_13) ;  /* 0x0000000000b49947 */ /* 0x000fea0003800000 */
[----:B------:R-:W-:-:S13]  /*07e0*/  PLOP3.LUT P0, PT, PT, PT, PT, 0x8, 0x80 ;  /* 0x000000000080781c */ /* 0x000fda0003f0e170 */
.L_x_14:
[----:B------:R-:W2:Y:S04]  /*07f0*/  LDL R13, [R2] ;  /* 0x00000000020d7983 */ /* 0x000ea80000100800 */
[----:B------:R-:W3:Y:S04]  /*0800*/  LDL R16, [R2+0x4] ;  /* 0x0000040002107983 */ /* 0x000ee80000100800 */
[----:B------:R-:W4:Y:S04]  /*0810*/  LDL R12, [R2+0xc] ;  /* 0x00000c00020c7983 */ /* 0x000f280000100800 */
[----:B------:R1:W5:Y:S01]  /*0820*/  LDL R18, [R2+0x8] ;  /* 0x0000080002127983 */ /* 0x0003620000100800 */
[----:B------:R-:W-:-:S05]  /*0830*/  VIADD R3, R3, 0x10 ;  /* 0x0000001003037836 */ /* 0x000fca0000000000 */
[----:B------:R-:W-:Y:S01]  /*0840*/  ISETP.GE.AND P1, PT, R3, -0xc, PT ;  /* 0xfffffff40300780c */ /* 0x000fe20003f26270 */
[----:B-1----:R-:W-:Y:S01]  /*0850*/  VIADD R2, R2, 0x10 ;  /* 0x0000001002027836 */ /* 0x002fe20000000000 */
[C---:B--2---:R-:W-:Y:S02]  /*0860*/  PRMT R15, R13.reuse, 0x7770, RZ ;  /* 0x000077700d0f7816 */ /* 0x044fe400000000ff */
[C---:B------:R-:W-:Y:S02]  /*0870*/  PRMT R17, R13.reuse, 0x7771, RZ ;  /* 0x000077710d117816 */ /* 0x040fe400000000ff */
[C---:B------:R-:W-:Y:S02]  /*0880*/  PRMT R19, R13.reuse, 0x7772, RZ ;  /* 0x000077720d137816 */ /* 0x040fe400000000ff */
[C---:B---3--:R-:W-:Y:S02]  /*0890*/  PRMT R21, R16.reuse, 0x7770, RZ ;  /* 0x0000777010157816 */ /* 0x048fe400000000ff */
[----:B------:R-:W-:Y:S01]  /*08a0*/  PRMT R23, R16, 0x7771, RZ ;  /* 0x0000777110177816 */ /* 0x000fe200000000ff */
[----:B------:R1:W-:Y:S01]  /*08b0*/  STG.E.U8 desc[UR8][R6.64+-0x3], R15 ;  /* 0xfffffd0f06007986 */ /* 0x0003e2000c101108 */
[----:B------:R-:W-:-:S03]  /*08c0*/  PRMT R13, R13, 0x7773, RZ ;  /* 0x000077730d0d7816 */ /* 0x000fc600000000ff */
[----:B------:R4:W-:Y:S04]  /*08d0*/  STG.E.U8 desc[UR8][R6.64+-0x2], R17 ;  /* 0xfffffe1106007986 */ /* 0x0009e8000c101108 */
[----:B------:R2:W-:Y:S04]  /*08e0*/  STG.E.U8 desc[UR8][R6.64+-0x1], R19 ;  /* 0xffffff1306007986 */ /* 0x0005e8000c101108 */
[----:B------:R3:W-:Y:S01]  /*08f0*/  STG.E.U8 desc[UR8][R6.64+0x1], R21 ;  /* 0x0000011506007986 */ /* 0x0007e2000c101108 */
[----:B-1----:R-:W-:-:S03]  /*0900*/  PRMT R15, R16, 0x7772, RZ ;  /* 0x00007772100f7816 */ /* 0x002fc600000000ff */
[----:B------:R1:W-:Y:S01]  /*0910*/  STG.E.U8 desc[UR8][R6.64+0x2], R23 ;  /* 0x0000021706007986 */ /* 0x0003e2000c101108 */
[C---:B----4-:R-:W-:Y:S02]  /*0920*/  PRMT R17, R12.reuse, 0x7770, RZ ;  /* 0x000077700c117816 */ /* 0x050fe400000000ff */
[C---:B--2---:R-:W-:Y:S01]  /*0930*/  PRMT R19, R12.reuse, 0x7771, RZ ;  /* 0x000077710c137816 */ /* 0x044fe200000000ff */
[----:B------:R2:W-:Y:S01]  /*0940*/  STG.E.U8 desc[UR8][R6.64], R13 ;  /* 0x0000000d06007986 */ /* 0x0005e2000c101108 */
[C---:B---3--:R-:W-:Y:S02]  /*0950*/  PRMT R21, R12.reuse, 0x7772, RZ ;  /* 0x000077720c157816 */ /* 0x048fe400000000ff */
[----:B-1----:R-:W-:Y:S02]  /*0960*/  PRMT R23, R12, 0x7773, RZ ;  /* 0x000077730c177816 */ /* 0x002fe400000000ff */
[----:B------:R-:W-:Y:S02]  /*0970*/  IADD3 R12, P2, PT, R6, 0x10, RZ ;  /* 0x00000010060c7810 */ /* 0x000fe40007f5e0ff */
[----:B------:R-:W-:Y:S01]  /*0980*/  PRMT R25, R16, 0x7773, RZ ;  /* 0x0000777310197816 */ /* 0x000fe200000000ff */
[----:B------:R1:W-:Y:S01]  /*0990*/  STG.E.U8 desc[UR8][R6.64+0x3], R15 ;  /* 0x0000030f06007986 */ /* 0x0003e2000c101108 */
[----:B-----5:R-:W-:-:S02]  /*09a0*/  PRMT R27, R18, 0x7770, RZ ;  /* 0x00007770121b7816 */ /* 0x020fc400000000ff */
[C---:B------:R-:W-:Y:S02]  /*09b0*/  PRMT R29, R18.reuse, 0x7771, RZ ;  /* 0x00007771121d7816 */ /* 0x040fe400000000ff */
[C---:B------:R-:W-:Y:S02]  /*09c0*/  PRMT R16, R18.reuse, 0x7772, RZ ;  /* 0x0000777212107816 */ /* 0x040fe400000000ff */
[----:B--2---:R-:W-:Y:S01]  /*09d0*/  PRMT R13, R18, 0x7773, RZ ;  /* 0x00007773120d7816 */ /* 0x004fe200000000ff */
[----:B------:R-:W-:Y:S01]  /*09e0*/  STG.E.U8 desc[UR8][R6.64+0x4], R25 ;  /* 0x0000041906007986 */ /* 0x000fe2000c101108 */
[----:B-1----:R-:W-:-:S03]  /*09f0*/  IMAD.X R15, RZ, RZ, R7, P2 ;  /* 0x000000ffff0f7224 */ /* 0x002fc600010e0607 */
[----:B------:R-:W-:Y:S04]  /*0a00*/  STG.E.U8 desc[UR8][R6.64+0x5], R27 ;  /* 0x0000051b06007986 */ /* 0x000fe8000c101108 */
[----:B------:R-:W-:Y:S04]  /*0a10*/  STG.E.U8 desc[UR8][R6.64+0x6], R29 ;  /* 0x0000061d06007986 */ /* 0x000fe8000c101108 */
[----:B------:R-:W-:Y:S04]  /*0a20*/  STG.E.U8 desc[UR8][R6.64+0x7], R16 ;  /* 0x0000071006007986 */ /* 0x000fe8000c101108 */
[----:B------:R-:W-:Y:S04]  /*0a30*/  STG.E.U8 desc[UR8][R6.64+0x8], R13 ;  /* 0x0000080d06007986 */ /* 0x000fe8000c101108 */
[----:B------:R-:W-:Y:S04]  /*0a40*/  STG.E.U8 desc[UR8][R6.64+0x9], R17 ;  /* 0x0000091106007986 */ /* 0x000fe8000c101108 */
[----:B------:R-:W-:Y:S04]  /*0a50*/  STG.E.U8 desc[UR8][R6.64+0xa], R19 ;  /* 0x00000a1306007986 */ /* 0x000fe8000c101108 */
[----:B------:R-:W-:Y:S04]  /*0a60*/  STG.E.U8 desc[UR8][R6.64+0xb], R21 ;  /* 0x00000b1506007986 */ /* 0x000fe8000c101108 */
[----:B------:R1:W-:Y:S02]  /*0a70*/  STG.E.U8 desc[UR8][R6.64+0xc], R23 ;  /* 0x00000c1706007986 */ /* 0x0003e4000c101108 */
[----:B-1----:R-:W-:-:S02]  /*0a80*/  IMAD.MOV.U32 R6, RZ, RZ, R12 ;  /* 0x000000ffff067224 */ /* 0x002fc400078e000c */
[----:B------:R-:W-:Y:S01]  /*0a90*/  IMAD.MOV.U32 R7, RZ, RZ, R15 ;  /* 0x000000ffff077224 */ /* 0x000fe200078e000f */
[----:B------:R-:W-:Y:S06]  /*0aa0*/  @!P1 BRA `(.L_x_14) ;  /* 0xfffffffc00509947 */ /* 0x000fec000383ffff */
.L_x_13:
[----:B------:R-:W-:Y:S05]  /*0ab0*/  BSYNC.RECONVERGENT B3 ;  /* 0x0000000000037941 */ /* 0x000fea0003800200 */
.L_x_12:
[----:B------:R-:W-:Y:S01]  /*0ac0*/  IMAD.MOV R12, RZ, RZ, -R3 ;  /* 0x000000ffff0c7224 */ /* 0x000fe200078e0a03 */
[----:B------:R-:W-:Y:S04]  /*0ad0*/  BSSY.RECONVERGENT B3, `(.L_x_15) ;  /* 0x000001c000037945 */ /* 0x000fe80003800200 */
[----:B------:R-:W-:-:S13]  /*0ae0*/  ISETP.GT.AND P1, PT, R12, 0x4, PT ;  /* 0x000000040c00780c */ /* 0x000fda0003f24270 */
[----:B------:R-:W-:Y:S05]  /*0af0*/  @!P1 BRA `(.L_x_16) ;  /* 0x0000000000649947 */ /* 0x000fea0003800000 */
[----:B------:R-:W2:Y:S04]  /*0b00*/  LDL R12, [R2] ;  /* 0x00000000020c7983 */ /* 0x000ea80000100800 */
[----:B------:R1:W3:Y:S01]  /*0b10*/  LDL R16, [R2+0x4] ;  /* 0x0000040002107983 */ /* 0x0002e20000100800 */
[----:B------:R-:W-:Y:S01]  /*0b20*/  PLOP3.LUT P0, PT, PT, PT, PT, 0x8, 0x80 ;  /* 0x000000000080781c */ /* 0x000fe20003f0e170 */
[----:B------:R-:W-:Y:S02]  /*0b30*/  VIADD R3, R3, 0x8 ;  /* 0x0000000803037836 */ /* 0x000fe40000000000 */
[----:B-1----:R-:W-:Y:S01]  /*0b40*/  VIADD R2, R2, 0x8 ;  /* 0x0000000802027836 */ /* 0x002fe20000000000 */
[C---:B--2---:R-:W-:Y:S02]  /*0b50*/  PRMT R13, R12.reuse, 0x7770, RZ ;  /* 0x000077700c0d7816 */ /* 0x044fe400000000ff */
[----:B------:R-:W-:-:S02]  /*0b60*/  PRMT R15, R12, 0x7771, RZ ;  /* 0x000077710c0f7816 */ /* 0x000fc400000000ff */
[C---:B------:R-:W-:Y:S01]  /*0b70*/  PRMT R17, R12.reuse, 0x7772, RZ ;  /* 0x000077720c117816 */ /* 0x040fe200000000ff */
[----:B------:R1:W-:Y:S01]  /*0b80*/  STG.E.U8 desc[UR8][R6.64+-0x3], R13 ;  /* 0xfffffd0d06007986 */ /* 0x0003e2000c101108 */
[----:B------:R-:W-:Y:S02]  /*0b90*/  PRMT R19, R12, 0x7773, RZ ;  /* 0x000077730c137816 */ /* 0x000fe400000000ff */
[----:B------:R-:W-:Y:S01]  /*0ba0*/  IADD3 R12, P1, PT, R6, 0x8, RZ ;  /* 0x00000008060c7810 */ /* 0x000fe20007f3e0ff */
[----:B------:R-:W-:Y:S01]  /*0bb0*/  STG.E.U8 desc[UR8][R6.64+-0x2], R15 ;  /* 0xfffffe0f06007986 */ /* 0x000fe2000c101108 */
[C---:B---3--:R-:W-:Y:S02]  /*0bc0*/  PRMT R21, R16.reuse, 0x7770, RZ ;  /* 0x0000777010157816 */ /* 0x048fe400000000ff */
[C---:B------:R-:W-:Y:S01]  /*0bd0*/  PRMT R23, R16.reuse, 0x7771, RZ ;  /* 0x0000777110177816 */ /* 0x040fe200000000ff */
[----:B------:R-:W-:Y:S01]  /*0be0*/  STG.E.U8 desc[UR8][R6.64+-0x1], R17 ;  /* 0xffffff1106007986 */ /* 0x000fe2000c101108 */
[----:B------:R-:W-:-:S02]  /*0bf0*/  PRMT R25, R16, 0x7772, RZ ;  /* 0x0000777210197816 */ /* 0x000fc400000000ff */
[----:B------:R-:W-:Y:S01]  /*0c00*/  PRMT R27, R16, 0x7773, RZ ;  /* 0x00007773101b7816 */ /* 0x000fe200000000ff */
[----:B-1----:R-:W-:Y:S01]  /*0c10*/  IMAD.X R13, RZ, RZ, R7, P1 ;  /* 0x000000ffff0d7224 */ /* 0x002fe200008e0607 */
[----:B------:R-:W-:Y:S04]  /*0c20*/  STG.E.U8 desc[UR8][R6.64], R19 ;  /* 0x0000001306007986 */ /* 0x000fe8000c101108 */
[----:B------:R-:W-:Y:S04]  /*0c30*/  STG.E.U8 desc[UR8][R6.64+0x1], R21 ;  /* 0x0000011506007986 */ /* 0x000fe8000c101108 */
[----:B------:R-:W-:Y:S04]  /*0c40*/  STG.E.U8 desc[UR8][R6.64+0x2], R23 ;  /* 0x0000021706007986 */ /* 0x000fe8000c101108 */
[----:B------:R-:W-:Y:S04]  /*0c50*/  STG.E.U8 desc[UR8][R6.64+0x3], R25 ;  /* 0x0000031906007986 */ /* 0x000fe8000c101108 */
[----:B------:R1:W-:Y:S02]  /*0c60*/  STG.E.U8 desc[UR8][R6.64+0x4], R27 ;  /* 0x0000041b06007986 */ /* 0x0003e4000c101108 */
[----:B-1----:R-:W-:-:S02]  /*0c70*/  IMAD.MOV.U32 R6, RZ, RZ, R12 ;  /* 0x000000ffff067224 */ /* 0x002fc400078e000c */
[----:B------:R-:W-:-:S07]  /*0c80*/  IMAD.MOV.U32 R7, RZ, RZ, R13 ;  /* 0x000000ffff077224 */ /* 0x000fce00078e000d */
.L_x_16:
[----:B------:R-:W-:Y:S05]  /*0c90*/  BSYNC.RECONVERGENT B3 ;  /* 0x0000000000037941 */ /* 0x000fea0003800200 */
.L_x_15:
[----:B------:R-:W-:-:S13]  /*0ca0*/  ISETP.NE.OR P0, PT, R3, RZ, P0 ;  /* 0x000000ff0300720c */ /* 0x000fda0000705670 */
[----:B------:R-:W-:Y:S05]  /*0cb0*/  @!P0 BREAK.RELIABLE B1 ;  /* 0x0000000000018942 */ /* 0x000fea0003800100 */
[----:B------:R-:W-:Y:S05]  /*0cc0*/  @!P0 BRA `(.L_x_9) ;  /* 0x0000000000488947 */ /* 0x000fea0003800000 */
.L_x_11:
[----:B------:R-:W-:Y:S05]  /*0cd0*/  BSYNC.RELIABLE B1 ;  /* 0x0000000000017941 */ /* 0x000fea0003800100 */
.L_x_10:
[----:B------:R1:W2:Y:S01]  /*0ce0*/  LDL R12, [R2] ;  /* 0x00000000020c7983 */ /* 0x0002a20000100800 */
[----:B------:R-:W-:-:S05]  /*0cf0*/  VIADD R3, R3, 0x4 ;  /* 0x0000000403037836 */ /* 0x000fca0000000000 */
[----:B------:R-:W-:Y:S01]  /*0d00*/  ISETP.NE.AND P0, PT, R3, RZ, PT ;  /* 0x000000ff0300720c */ /* 0x000fe20003f05270 */
[----:B-1----:R-:W-:Y:S01]  /*0d10*/  VIADD R2, R2, 0x4 ;  /* 0x0000000402027836 */ /* 0x002fe20000000000 */
[C---:B--2---:R-:W-:Y:S02]  /*0d20*/  PRMT R13, R12.reuse, 0x7770, RZ ;  /* 0x000077700c0d7816 */ /* 0x044fe400000000ff */
[C---:B------:R-:W-:Y:S02]  /*0d30*/  PRMT R15, R12.reuse, 0x7771, RZ ;  /* 0x000077710c0f7816 */ /* 0x040fe400000000ff */
[C---:B------:R-:W-:Y:S01]  /*0d40*/  PRMT R17, R12.reuse, 0x7772, RZ ;  /* 0x000077720c117816 */ /* 0x040fe200000000ff */
[----:B------:R-:W-:Y:S01]  /*0d50*/  STG.E.U8 desc[UR8][R6.64+-0x3], R13 ;  /* 0xfffffd0d06007986 */ /* 0x000fe2000c101108 */
[----:B------:R-:W-:Y:S02]  /*0d60*/  PRMT R19, R12, 0x7773, RZ ;  /* 0x000077730c137816 */ /* 0x000fe400000000ff */
[----:B------:R-:W-:Y:S01]  /*0d70*/  IADD3 R12, P1, PT, R6, 0x4, RZ ;  /* 0x00000004060c7810 */ /* 0x000fe20007f3e0ff */
[----:B------:R-:W-:Y:S04]  /*0d80*/  STG.E.U8 desc[UR8][R6.64+-0x2], R15 ;  /* 0xfffffe0f06007986 */ /* 0x000fe8000c101108 */
[----:B------:R-:W-:Y:S01]  /*0d90*/  IMAD.X R21, RZ, RZ, R7, P1 ;  /* 0x000000ffff157224 */ /* 0x000fe200008e0607 */
[----:B------:R-:W-:Y:S04]  /*0da0*/  STG.E.U8 desc[UR8][R6.64+-0x1], R17 ;  /* 0xffffff1106007986 */ /* 0x000fe8000c101108 */
[----:B------:R1:W-:Y:S02]  /*0db0*/  STG.E.U8 desc[UR8][R6.64], R19 ;  /* 0x0000001306007986 */ /* 0x0003e4000c101108 */
[----:B-1----:R-:W-:-:S02]  /*0dc0*/  IMAD.MOV.U32 R6, RZ, RZ, R12 ;  /* 0x000000ffff067224 */ /* 0x002fc400078e000c */
[----:B------:R-:W-:Y:S01]  /*0dd0*/  IMAD.MOV.U32 R7, RZ, RZ, R21 ;  /* 0x000000ffff077224 */ /* 0x000fe200078e0015 */
[----:B------:R-:W-:Y:S06]  /*0de0*/  @P0 BRA `(.L_x_10) ;  /* 0xfffffffc00bc0947 */ /* 0x000fec000383ffff */
.L_x_9:
[----:B------:R-:W-:Y:S05]  /*0df0*/  BSYNC.RECONVERGENT B2 ;  /* 0x0000000000027941 */ /* 0x000fea0003800200 */
.L_x_8:
[----:B------:R-:W-:-:S13]  /*0e00*/  ISETP.NE.AND P0, PT, R14, RZ, PT ;  /* 0x000000ff0e00720c */ /* 0x000fda0003f05270 */
[----:B------:R-:W-:Y:S05]  /*0e10*/  @!P0 BRA `(.L_x_1) ;  /* 0x0000000000308947 */ /* 0x000fea0003800000 */
[----:B------:R-:W-:-:S05]  /*0e20*/  IMAD.IADD R2, R1, 0x1, R0 ;  /* 0x0000000101027824 */ /* 0x000fca00078e0200 */
[----:B------:R-:W2:Y:S01]  /*0e30*/  LDL.U8 R3, [R2] ;  /* 0x0000000002037983 */ /* 0x000ea20000100000 */
[----:B------:R-:W-:-:S05]  /*0e40*/  IADD3 R8, P0, PT, R0, R8, RZ ;  /* 0x0000000800087210 */ /* 0x000fca0007f1e0ff */
[----:B------:R-:W-:Y:S01]  /*0e50*/  IMAD.X R9, RZ, RZ, R11, P0 ;  /* 0x000000ffff097224 */ /* 0x000fe200000e060b */
[----:B------:R-:W-:-:S04]  /*0e60*/  ISETP.NE.AND P0, PT, R14, 0x1, PT ;  /* 0x000000010e00780c */ /* 0x000fc80003f05270 */
[----:B--2---:R2:W-:Y:S09]  /*0e70*/  STG.E.U8 desc[UR8][R8.64], R3 ;  /* 0x0000000308007986 */ /* 0x0045f2000c101108 */
[----:B------:R-:W-:Y:S05]  /*0e80*/  @!P0 BRA `(.L_x_1) ;  /* 0x0000000000148947 */ /* 0x000fea0003800000 */
[----:B------:R-:W-:Y:S01]  /*0e90*/  ISETP.NE.AND P0, PT, R14, 0x2, PT ;  /* 0x000000020e00780c */ /* 0x000fe20003f05270 */
[----:B--2---:R-:W2:-:S12]  /*0ea0*/  LDL.U8 R3, [R2+0x1] ;  /* 0x0000010002037983 */ /* 0x004e980000100000 */
[----:B------:R-:W3:Y:S04]  /*0eb0*/  @P0 LDL.U8 R7, [R2+0x2] ;  /* 0x0000020002070983 */ /* 0x000ee80000100000 */
[----:B--2---:R4:W-:Y:S04]  /*0ec0*/  STG.E.U8 desc[UR8][R8.64+0x1], R3 ;  /* 0x0000010308007986 */ /* 0x0049e8000c101108 */
[----:B---3--:R4:W-:Y:S02]  /*0ed0*/  @P0 STG.E.U8 desc[UR8][R8.64+0x2], R7 ;  /* 0x0000020708000986 */ /* 0x0089e4000c101108 */
.L_x_1:
[----:B------:R-:W-:Y:S05]  /*0ee0*/  BSYNC.RECONVERGENT B0 ;  /* 0x0000000000007941 */ /* 0x000fea0003800200 */
.L_x_0:
[----:B------:R-:W3:Y:S01]  /*0ef0*/  LDCU UR6, c[0x0][0x388] ;  /* 0x00007100ff0677ac */ /* 0x000ee20008000800 */
[----:B------:R-:W-:-:S05]  /*0f00*/  IMAD.IADD R4, R5, 0x1, R4 ;  /* 0x0000000105047824 */ /* 0x000fca00078e0204 */
[----:B---3--:R-:W-:-:S13]  /*0f10*/  ISETP.GE.AND P0, PT, R4, UR6, PT ;  /* 0x0000000604007c0c */ /* 0x008fda000bf06270 */
[----:B------:R-:W-:Y:S05]  /*0f20*/  @!P0 BRA `(.L_x_17) ;  /* 0xfffffff000788947 */ /* 0x000fea000383ffff */
[----:B------:R-:W-:Y:S05]  /*0f30*/  EXIT ;  /* 0x000000000000794d */ /* 0x000fea0003800000 */
.L_x_18:
[----:B------:R-:W-:-:S00]  /*0f40*/  BRA `(.L_x_18) ;  /* 0xfffffffc00fc7947 */ /* 0x000fc0000383ffff */
[----:B------:R-:W-:-:S00]  /*0f50*/  NOP ;  /* 0x0000000000007918 */ /* 0x000fc00000000000 */
        /* <DEDUP_REMOVED lines=10> */
.L_x_19:


//--------------------- .nv.shared.reserved.0     --------------------------
	.section	.nv.shared.reserved.0,"aw",@nobits
	.weak		__nv_reservedSMEM_offset_0_alias
	.size		__nv_reservedSMEM_offset_0_alias, 0, 64
	.other		__nv_reservedSMEM_offset_0_alias,@"STO_CUDA_RESERVED_SHARED STV_DEFAULT"
__nv_reservedSMEM_offset_0_alias:
	.zero		0
	.zero		64


//--------------------- .nv.constant0._Z10countWordsPciP9WordCount --------------------------
	.section	.nv.constant0._Z10countWordsPciP9WordCount,"a",@progbits
	.sectionflags	@""
	.align	4
.nv.constant0._Z10countWordsPciP9WordCount:
	.zero		920


//--------------------- SYMBOLS --------------------------

	.type		.nv.reservedSmem.offset0,@object
	.size		.nv.reservedSmem.offset0,0x4
